//
// Generated by NVIDIA NVVM Compiler
//
// Compiler Build ID: CL-36424714
// Cuda compilation tools, release 13.0, V13.0.88
// Based on NVVM 20.0.0
//

.version 9.0
.target sm_100
.address_size 64

	// .globl	_Z14findPrimesCUDAPb

.visible .entry _Z14findPrimesCUDAPb(
	.param .u64 .ptr .align 1 _Z14findPrimesCUDAPb_param_0
)
{
	.reg .pred 	%p<5>;
	.reg .b16 	%rs<6>;
	.reg .b32 	%r<11>;
	.reg .b32 	%f<4>;
	.reg .b64 	%rd<5>;

	ld.param.u64 	%rd1, [_Z14findPrimesCUDAPb_param_0];
	mov.u32 	%r4, %ctaid.x;
	mov.u32 	%r5, %ntid.x;
	mov.u32 	%r6, %tid.x;
	mad.lo.s32 	%r7, %r4, %r5, %r6;
	add.s32 	%r1, %r7, 2;
	setp.gt.s32 	%p1, %r1, 1000000;
	@%p1 bra 	$L__BB0_6;
	cvt.rn.f32.s32 	%f2, %r1;
	sqrt.rn.f32 	%f1, %f2;
	setp.ltu.f32 	%p2, %f1, 0f40000000;
	mov.b16 	%rs2, 1;
	mov.u16 	%rs5, %rs2;
	@%p2 bra 	$L__BB0_5;
	mov.b32 	%r10, 2;
	bra.uni 	$L__BB0_4;
$L__BB0_3:
	add.s32 	%r10, %r10, 1;
	cvt.rn.f32.u32 	%f3, %r10;
	setp.ltu.f32 	%p4, %f1, %f3;
	mov.u16 	%rs5, %rs2;
	@%p4 bra 	$L__BB0_5;
$L__BB0_4:
	rem.s32 	%r9, %r1, %r10;
	setp.ne.s32 	%p3, %r9, 0;
	mov.b16 	%rs5, 0;
	@%p3 bra 	$L__BB0_3;
$L__BB0_5:
	cvt.s64.s32 	%rd2, %r1;
	cvta.to.global.u64 	%rd3, %rd1;
	add.s64 	%rd4, %rd3, %rd2;
	st.global.u8 	[%rd4], %rs5;
$L__BB0_6:
	ret;

}


// ===== COMPILED SASS (sm_100) =====

	.target	sm_100

	.elftype	@"ET_EXEC"


//--------------------- .note.nv.tkinfo           --------------------------
	.section	.note.nv.tkinfo,"",@"SHT_NOTE"
	.sectionflags	@"SHF_NOTE_NV_TKINFO"
	.tkinfo
        /*0018*/ 	.word	0x00000002
        /*0030*/ 	.string	""
        /*0030*/ 	.string	"ptxas"
        /*0030*/ 	.string	"Cuda compilation tools, release 13.0, V13.0.88"
        /*0030*/ 	.string	"Build cuda_13.0.r13.0/compiler.36424714_0"
        /*0030*/ 	.string	"-arch sm_100 -m 64 "



//--------------------- .note.nv.cuinfo           --------------------------
	.section	.note.nv.cuinfo,"",@"SHT_NOTE"
	.sectionflags	@"SHF_NOTE_NV_CUINFO"
        /*0018*/ 	.short	0x0002
        /*001a*/ 	.short	0x0064
        /*001c*/ 	.short	0x0082
	.zero		2


//--------------------- .nv.info                  --------------------------
	.section	.nv.info,"",@"SHT_CUDA_INFO"
	.align	4


	//----- nvinfo : EIATTR_REGCOUNT
	.align		4
        /*0000*/ 	.byte	0x04, 0x2f
        /*0002*/ 	.short	(.L_1 - .L_0)
	.align		4
.L_0:
        /*0004*/ 	.word	index@(_Z14findPrimesCUDAPb)
        /*0008*/ 	.word	0x0000000e


	//----- nvinfo : EIATTR_FRAME_SIZE
	.align		4
.L_1:
        /*000c*/ 	.byte	0x04, 0x11
        /*000e*/ 	.short	(.L_3 - .L_2)
	.align		4
.L_2:
        /*0010*/ 	.word	index@($__internal_0_$__cuda_sm20_sqrt_rn_f32_slowpath)
        /*0014*/ 	.word	0x00000000


	//----- nvinfo : EIATTR_FRAME_SIZE
	.align		4
.L_3:
        /*0018*/ 	.byte	0x04, 0x11
        /*001a*/ 	.short	(.L_5 - .L_4)
	.align		4
.L_4:
        /*001c*/ 	.word	index@(_Z14findPrimesCUDAPb)
        /*0020*/ 	.word	0x00000000


	//----- nvinfo : EIATTR_MIN_STACK_SIZE
	.align		4
.L_5:
        /*0024*/ 	.byte	0x04, 0x12
        /*0026*/ 	.short	(.L_7 - .L_6)
	.align		4
.L_6:
        /*0028*/ 	.word	index@(_Z14findPrimesCUDAPb)
        /*002c*/ 	.word	0x00000000
.L_7:


//--------------------- .nv.compat                --------------------------
	.section	.nv.compat,"",@"SHT_CUDA_COMPAT_INFO"
	.align	4
        /*0000*/ 	.byte	0x02, 0x09, 0x00, 0x00, 0x02, 0x02, 0x01, 0x00, 0x02, 0x05, 0x05, 0x00, 0x03, 0x07, 0x01, 0x01
        /*0010*/ 	.byte	0x02, 0x03, 0x00, 0x00, 0x02, 0x06, 0x01, 0x00, 0x04, 0x0b, 0x08, 0x00, 0x01, 0x00, 0x00, 0x00
        /*0020*/ 	.byte	0x00, 0x00, 0x00, 0x00


//--------------------- .nv.info._Z14findPrimesCUDAPb --------------------------
	.section	.nv.info._Z14findPrimesCUDAPb,"",@"SHT_CUDA_INFO"
	.sectionflags	@""
	.align	4


	//----- nvinfo : EIATTR_CUDA_API_VERSION
	.align		4
        /*0000*/ 	.byte	0x04, 0x37
        /*0002*/ 	.short	(.L_9 - .L_8)
.L_8:
        /*0004*/ 	.word	0x00000082


	//----- nvinfo : EIATTR_KPARAM_INFO
	.align		4
.L_9:
        /*0008*/ 	.byte	0x04, 0x17
        /*000a*/ 	.short	(.L_11 - .L_10)
.L_10:
        /*000c*/ 	.word	0x00000000
        /*0010*/ 	.short	0x0000
        /*0012*/ 	.short	0x0000
        /*0014*/ 	.byte	0x00, 0xf5, 0x21, 0x00


	//----- nvinfo : EIATTR_SPARSE_MMA_MASK
	.align		4
.L_11:
        /*0018*/ 	.byte	0x03, 0x50
        /*001a*/ 	.short	0x0000


	//----- nvinfo : EIATTR_MAXREG_COUNT
	.align		4
        /*001c*/ 	.byte	0x03, 0x1b
        /*001e*/ 	.short	0x00ff


	//----- nvinfo : EIATTR_MERCURY_ISA_VERSION
	.align		4
        /*0020*/ 	.byte	0x03, 0x5f
        /*0022*/ 	.short	0x0101


	//----- nvinfo : EIATTR_VRC_CTA_INIT_COUNT
	.align		4
        /*0024*/ 	.byte	0x02, 0x4a
	.zero		1
	.zero		1


	//----- nvinfo : EIATTR_EXIT_INSTR_OFFSETS
	.align		4
        /*0028*/ 	.byte	0x04, 0x1c
        /*002a*/ 	.short	(.L_13 - .L_12)


	//   ....[0]....
.L_12:
        /*002c*/ 	.word	0x00000070


	//   ....[1]....
        /*0030*/ 	.word	0x00000430


	//----- nvinfo : EIATTR_CRS_STACK_SIZE
	.align		4
.L_13:
        /*0034*/ 	.byte	0x04, 0x1e
        /*0036*/ 	.short	(.L_15 - .L_14)
.L_14:
        /*0038*/ 	.word	0x00000000


	//----- nvinfo : EIATTR_CBANK_PARAM_SIZE
	.align		4
.L_15:
        /*003c*/ 	.byte	0x03, 0x19
        /*003e*/ 	.short	0x0008


	//----- nvinfo : EIATTR_PARAM_CBANK
	.align		4
        /*0040*/ 	.byte	0x04, 0x0a
        /*0042*/ 	.short	(.L_17 - .L_16)
	.align		4
.L_16:
        /*0044*/ 	.word	index@(.nv.constant0._Z14findPrimesCUDAPb)
        /*0048*/ 	.short	0x0380
        /*004a*/ 	.short	0x0008


	//----- nvinfo : EIATTR_SW_WAR
	.align		4
.L_17:
        /*004c*/ 	.byte	0x04, 0x36
        /*004e*/ 	.short	(.L_19 - .L_18)
.L_18:
        /*0050*/ 	.word	0x00000008
.L_19:


//--------------------- .nv.callgraph             --------------------------
	.section	.nv.callgraph,"",@"SHT_CUDA_CALLGRAPH"
	.align	4
	.sectionentsize	8
	.align		4
        /*0000*/ 	.word	0x00000000
	.align		4
        /*0004*/ 	.word	0xffffffff
	.align		4
        /*0008*/ 	.word	0x00000000
	.align		4
        /*000c*/ 	.word	0xfffffffe
	.align		4
        /*0010*/ 	.word	0x00000000
	.align		4
        /*0014*/ 	.word	0xfffffffd
	.align		4
        /*0018*/ 	.word	0x00000000
	.align		4
        /*001c*/ 	.word	0xfffffffc


//--------------------- .text._Z14findPrimesCUDAPb --------------------------
	.section	.text._Z14findPrimesCUDAPb,"ax",@progbits
	.align	128
        .global         _Z14findPrimesCUDAPb
        .type           _Z14findPrimesCUDAPb,@function
        .size           _Z14findPrimesCUDAPb,(.L_x_9 - _Z14findPrimesCUDAPb)
        .other          _Z14findPrimesCUDAPb,@"STO_CUDA_ENTRY STV_DEFAULT"
_Z14findPrimesCUDAPb:
.text._Z14findPrimesCUDAPb:
[----:B------:R-:W-:Y:S01]  /*0000*/  LDC R1, c[0x0][0x37c] ;  /* 0x0000df00ff017b82 */ /* 0x000fe20000000800 */
[----:B------:R-:W0:Y:S07]  /*0010*/  S2R R3, SR_TID.X ;  /* 0x0000000000037919 */ /* 0x000e2e0000002100 */
[----:B------:R-:W0:Y:S08]  /*0020*/  S2UR UR4, SR_CTAID.X ;  /* 0x00000000000479c3 */ /* 0x000e300000002500 */
[----:B------:R-:W0:Y:S02]  /*0030*/  LDC R2, c[0x0][0x360] ;  /* 0x0000d800ff027b82 */ /* 0x000e240000000800 */
[----:B0-----:R-:W-:-:S04]  /*0040*/  IMAD R2, R2, UR4, R3 ;  /* 0x0000000402027c24 */ /* 0x001fc8000f8e0203 */
[----:B------:R-:W-:-:S05]  /*0050*/  VIADD R2, R2, 0x2 ;  /* 0x0000000202027836 */ /* 0x000fca0000000000 */
[----:B------:R-:W-:-:S13]  /*0060*/  ISETP.GT.AND P0, PT, R2, 0xf4240, PT ;  /* 0x000f42400200780c */ /* 0x000fda0003f04270 */
[----:B------:R-:W-:Y:S05]  /*0070*/  @P0 EXIT ;  /* 0x000000000000094d */ /* 0x000fea0003800000 */
[----:B------:R-:W-:Y:S01]  /*0080*/  I2FP.F32.S32 R0, R2 ;  /* 0x0000000200007245 */ /* 0x000fe20000201400 */
[----:B------:R-:W-:Y:S03]  /*0090*/  BSSY.RECONVERGENT B0, `(.L_x_0) ;  /* 0x000000f000007945 */ /* 0x000fe60003800200 */
[----:B------:R0:W1:Y:S01]  /*00a0*/  MUFU.RSQ R3, R0 ;  /* 0x0000000000037308 */ /* 0x0000620000001400 */
[----:B------:R-:W-:-:S05]  /*00b0*/  VIADD R4, R0, 0xf3000000 ;  /* 0xf300000000047836 */ /* 0x000fca0000000000 */
[----:B------:R-:W-:-:S13]  /*00c0*/  ISETP.GT.U32.AND P0, PT, R4, 0x727fffff, PT ;  /* 0x727fffff0400780c */ /* 0x000fda0003f04070 */
[----:B01----:R-:W-:Y:S05]  /*00d0*/  @!P0 BRA `(.L_x_1) ;  /* 0x0000000000188947 */ /* 0x003fea0003800000 */
[----:B------:R-:W-:Y:S01]  /*00e0*/  BSSY.RECONVERGENT B1, `(.L_x_2) ;  /* 0x0000003000017945 */ /* 0x000fe20003800200 */
[----:B------:R-:W-:-:S07]  /*00f0*/  MOV R8, 0x110 ;  /* 0x0000011000087802 */ /* 0x000fce0000000f00 */
[----:B------:R-:W-:Y:S05]  /*0100*/  CALL.REL.NOINC `($__internal_0_$__cuda_sm20_sqrt_rn_f32_slowpath) ;  /* 0x0000000000cc7944 */ /* 0x000fea0003c00000 */
[----:B------:R-:W-:Y:S05]  /*0110*/  BSYNC.RECONVERGENT B1 ;  /* 0x0000000000017941 */ /* 0x000fea0003800200 */
.L_x_2:
[----:B------:R-:W-:Y:S01]  /*0120*/  MOV R0, R3 ;  /* 0x0000000300007202 */ /* 0x000fe20000000f00 */
[----:B------:R-:W-:Y:S06]  /*0130*/  BRA `(.L_x_3) ;  /* 0x0000000000107947 */ /* 0x000fec0003800000 */
.L_x_1:
[----:B------:R-:W-:Y:S01]  /*0140*/  FMUL.FTZ R5, R0, R3 ;  /* 0x0000000300057220 */ /* 0x000fe20000410000 */
[----:B------:R-:W-:-:S03]  /*0150*/  FMUL.FTZ R3, R3, 0.5 ;  /* 0x3f00000003037820 */ /* 0x000fc60000410000 */
[----:B------:R-:W-:-:S04]  /*0160*/  FFMA R0, -R5, R5, R0 ;  /* 0x0000000505007223 */ /* 0x000fc80000000100 */
[----:B------:R-:W-:-:S07]  /*0170*/  FFMA R0, R0, R3, R5 ;  /* 0x0000000300007223 */ /* 0x000fce0000000005 */
.L_x_3:
[----:B------:R-:W-:Y:S05]  /*0180*/  BSYNC.RECONVERGENT B0 ;  /* 0x0000000000007941 */ /* 0x000fea0003800200 */
.L_x_0:
[----:B------:R-:W-:Y:S01]  /*0190*/  FSETP.GE.AND P0, PT, R0, 2, PT ;  /* 0x400000000000780b */ /* 0x000fe20003f06000 */
[----:B------:R-:W0:Y:S01]  /*01a0*/  LDCU.64 UR4, c[0x0][0x358] ;  /* 0x00006b00ff0477ac */ /* 0x000e220008000a00 */
[----:B------:R-:W-:Y:S01]  /*01b0*/  BSSY.RECONVERGENT B0, `(.L_x_4) ;  /* 0x0000023000007945 */ /* 0x000fe20003800200 */
[----:B------:R-:W-:-:S10]  /*01c0*/  IMAD.MOV.U32 R3, RZ, RZ, 0x1 ;  /* 0x00000001ff037424 */ /* 0x000fd400078e00ff */
[----:B------:R-:W-:Y:S05]  /*01d0*/  @!P0 BRA `(.L_x_5) ;  /* 0x0000000000808947 */ /* 0x000fea0003800000 */
[----:B------:R-:W-:Y:S01]  /*01e0*/  IABS R6, R2 ;  /* 0x0000000200067213 */ /* 0x000fe20000000000 */
[----:B------:R-:W-:-:S07]  /*01f0*/  IMAD.MOV.U32 R11, RZ, RZ, 0x2 ;  /* 0x00000002ff0b7424 */ /* 0x000fce00078e00ff */
.L_x_6:
[-C--:B------:R-:W-:Y:S02]  /*0200*/  IABS R8, R11.reuse ;  /* 0x0000000b00087213 */ /* 0x080fe40000000000 */
[----:B------:R-:W-:Y:S02]  /*0210*/  IABS R9, R11 ;  /* 0x0000000b00097213 */ /* 0x000fe40000000000 */
[----:B------:R-:W1:Y:S01]  /*0220*/  I2F.RP R3, R8 ;  /* 0x0000000800037306 */ /* 0x000e620000209400 */
[----:B------:R-:W-:Y:S02]  /*0230*/  ISETP.GE.AND P2, PT, R2, RZ, PT ;  /* 0x000000ff0200720c */ /* 0x000fe40003f46270 */
[----:B------:R-:W-:-:S05]  /*0240*/  IADD3 R10, PT, PT, RZ, -R9, RZ ;  /* 0x80000009ff0a7210 */ /* 0x000fca0007ffe0ff */
[----:B-1----:R-:W1:Y:S02]  /*0250*/  MUFU.RCP R3, R3 ;  /* 0x0000000300037308 */ /* 0x002e640000001000 */
[----:B-1----:R-:W-:Y:S02]  /*0260*/  IADD3 R4, PT, PT, R3, 0xffffffe, RZ ;  /* 0x0ffffffe03047810 */ /* 0x002fe40007ffe0ff */
[----:B------:R-:W-:-:S04]  /*0270*/  IABS R3, R2 ;  /* 0x0000000200037213 */ /* 0x000fc80000000000 */
[----:B------:R1:W2:Y:S02]  /*0280*/  F2I.FTZ.U32.TRUNC.NTZ R5, R4 ;  /* 0x0000000400057305 */ /* 0x0002a4000021f000 */
[----:B-1----:R-:W-:Y:S02]  /*0290*/  IMAD.MOV.U32 R4, RZ, RZ, RZ ;  /* 0x000000ffff047224 */ /* 0x002fe400078e00ff */
[----:B--2---:R-:W-:-:S04]  /*02a0*/  IMAD.MOV R7, RZ, RZ, -R5 ;  /* 0x000000ffff077224 */ /* 0x004fc800078e0a05 */
[----:B------:R-:W-:-:S04]  /*02b0*/  IMAD R7, R7, R8, RZ ;  /* 0x0000000807077224 */ /* 0x000fc800078e02ff */
[----:B------:R-:W-:-:S06]  /*02c0*/  IMAD.HI.U32 R5, R5, R7, R4 ;  /* 0x0000000705057227 */ /* 0x000fcc00078e0004 */
[----:B------:R-:W-:-:S04]  /*02d0*/  IMAD.HI.U32 R5, R5, R6, RZ ;  /* 0x0000000605057227 */ /* 0x000fc800078e00ff */
[--C-:B------:R-:W-:Y:S01]  /*02e0*/  IMAD R5, R5, R10, R3.reuse ;  /* 0x0000000a05057224 */ /* 0x100fe200078e0203 */
[----:B------:R-:W-:-:S04]  /*02f0*/  PRMT R3, RZ, 0x7610, R3 ;  /* 0x00007610ff037816 */ /* 0x000fc80000000003 */
[----:B------:R-:W-:-:S13]  /*0300*/  ISETP.GT.U32.AND P0, PT, R8, R5, PT ;  /* 0x000000050800720c */ /* 0x000fda0003f04070 */
[----:B------:R-:W-:Y:S01]  /*0310*/  @!P0 IMAD.IADD R5, R5, 0x1, -R8 ;  /* 0x0000000105058824 */ /* 0x000fe200078e0a08 */
[----:B------:R-:W-:-:S04]  /*0320*/  ISETP.NE.AND P0, PT, R11, RZ, PT ;  /* 0x000000ff0b00720c */ /* 0x000fc80003f05270 */
[----:B------:R-:W-:-:S13]  /*0330*/  ISETP.GT.U32.AND P1, PT, R8, R5, PT ;  /* 0x000000050800720c */ /* 0x000fda0003f24070 */
[----:B------:R-:W-:-:S05]  /*0340*/  @!P1 IMAD.IADD R5, R5, 0x1, -R8 ;  /* 0x0000000105059824 */ /* 0x000fca00078e0a08 */
[----:B------:R-:W-:Y:S02]  /*0350*/  @!P2 IADD3 R5, PT, PT, -R5, RZ, RZ ;  /* 0x000000ff0505a210 */ /* 0x000fe40007ffe1ff */
[----:B------:R-:W-:-:S04]  /*0360*/  @!P0 LOP3.LUT R5, RZ, R11, RZ, 0x33, !PT ;  /* 0x0000000bff058212 */ /* 0x000fc800078e33ff */
[----:B------:R-:W-:-:S13]  /*0370*/  ISETP.NE.AND P0, PT, R5, RZ, PT ;  /* 0x000000ff0500720c */ /* 0x000fda0003f05270 */
[----:B------:R-:W-:Y:S05]  /*0380*/  @!P0 BRA `(.L_x_5) ;  /* 0x0000000000148947 */ /* 0x000fea0003800000 */
[----:B------:R-:W-:-:S05]  /*0390*/  VIADD R11, R11, 0x1 ;  /* 0x000000010b0b7836 */ /* 0x000fca0000000000 */
[----:B------:R-:W-:-:S04]  /*03a0*/  I2FP.F32.U32 R3, R11 ;  /* 0x0000000b00037245 */ /* 0x000fc80000201000 */
[----:B------:R-:W-:-:S13]  /*03b0*/  FSETP.GE.AND P0, PT, R0, R3, PT ;  /* 0x000000030000720b */ /* 0x000fda0003f06000 */
[----:B------:R-:W-:Y:S05]  /*03c0*/  @P0 BRA `(.L_x_6) ;  /* 0xfffffffc008c0947 */ /* 0x000fea000383ffff */
[----:B------:R-:W-:-:S07]  /*03d0*/  IMAD.MOV.U32 R3, RZ, RZ, 0x1 ;  /* 0x00000001ff037424 */ /* 0x000fce00078e00ff */
.L_x_5:
[----:B0-----:R-:W-:Y:S05]  /*03e0*/  BSYNC.RECONVERGENT B0 ;  /* 0x0000000000007941 */ /* 0x001fea0003800200 */
.L_x_4:
[----:B------:R-:W0:Y:S02]  /*03f0*/  LDCU.64 UR6, c[0x0][0x380] ;  /* 0x00007000ff0677ac */ /* 0x000e240008000a00 */
[----:B0-----:R-:W-:-:S04]  /*0400*/  IADD3 R4, P0, PT, R2, UR6, RZ ;  /* 0x0000000602047c10 */ /* 0x001fc8000ff1e0ff */
[----:B------:R-:W-:-:S05]  /*0410*/  LEA.HI.X.SX32 R5, R2, UR7, 0x1, P0 ;  /* 0x0000000702057c11 */ /* 0x000fca00080f0eff */
[----:B------:R-:W-:Y:S01]  /*0420*/  STG.E.U8 desc[UR4][R4.64], R3 ;  /* 0x0000000304007986 */ /* 0x000fe2000c101104 */
[----:B------:R-:W-:Y:S05]  /*0430*/  EXIT ;  /* 0x000000000000794d */ /* 0x000fea0003800000 */
        .weak           $__internal_0_$__cuda_sm20_sqrt_rn_f32_slowpath
        .type           $__internal_0_$__cuda_sm20_sqrt_rn_f32_slowpath,@function
        .size           $__internal_0_$__cuda_sm20_sqrt_rn_f32_slowpath,(.L_x_9 - $__internal_0_$__cuda_sm20_sqrt_rn_f32_slowpath)
$__internal_0_$__cuda_sm20_sqrt_rn_f32_slowpath:
[----:B------:R-:W-:-:S13]  /*0440*/  LOP3.LUT P0, RZ, R0, 0x7fffffff, RZ, 0xc0, !PT ;  /* 0x7fffffff00ff7812 */ /* 0x000fda000780c0ff */
[----:B------:R-:W-:Y:S01]  /*0450*/  @!P0 MOV R3, R0 ;  /* 0x0000000000038202 */ /* 0x000fe20000000f00 */
[----:B------:R-:W-:Y:S06]  /*0460*/  @!P0 BRA `(.L_x_7) ;  /* 0x0000000000408947 */ /* 0x000fec0003800000 */
[----:B------:R-:W-:-:S13]  /*0470*/  FSETP.GEU.FTZ.AND P0, PT, R0, RZ, PT ;  /* 0x000000ff0000720b */ /* 0x000fda0003f1e000 */
[----:B------:R-:W-:Y:S01]  /*0480*/  @!P0 IMAD.MOV.U32 R3, RZ, RZ, 0x7fffffff ;  /* 0x7fffffffff038424 */ /* 0x000fe200078e00ff */
[----:B------:R-:W-:Y:S06]  /*0490*/  @!P0 BRA `(.L_x_7) ;  /* 0x0000000000348947 */ /* 0x000fec0003800000 */
[----:B------:R-:W-:-:S13]  /*04a0*/  FSETP.GTU.FTZ.AND P0, PT, |R0|, +INF , PT ;  /* 0x7f8000000000780b */ /* 0x000fda0003f1c200 */
[----:B------:R-:W-:Y:S01]  /*04b0*/  @P0 FADD.FTZ R3, R0, 1 ;  /* 0x3f80000000030421 */ /* 0x000fe20000010000 */
[----:B------:R-:W-:Y:S06]  /*04c0*/  @P0 BRA `(.L_x_7) ;  /* 0x0000000000280947 */ /* 0x000fec0003800000 */
[----:B------:R-:W-:-:S13]  /*04d0*/  FSETP.NEU.FTZ.AND P0, PT, |R0|, +INF , PT ;  /* 0x7f8000000000780b */ /* 0x000fda0003f1d200 */
[----:B------:R-:W-:-:S04]  /*04e0*/  @P0 FFMA R4, R0, 1.84467440737095516160e+19, RZ ;  /* 0x5f80000000040823 */ /* 0x000fc800000000ff */
[----:B------:R-:W0:Y:S02]  /*04f0*/  @P0 MUFU.RSQ R3, R4 ;  /* 0x0000000400030308 */ /* 0x000e240000001400 */
[----:B0-----:R-:W-:Y:S01]  /*0500*/  @P0 FMUL.FTZ R5, R4, R3 ;  /* 0x0000000304050220 */ /* 0x001fe20000410000 */
[----:B------:R-:W-:Y:S01]  /*0510*/  @P0 FMUL.FTZ R7, R3, 0.5 ;  /* 0x3f00000003070820 */ /* 0x000fe20000410000 */
[----:B------:R-:W-:Y:S02]  /*0520*/  @!P0 MOV R3, R0 ;  /* 0x0000000000038202 */ /* 0x000fe40000000f00 */
[----:B------:R-:W-:-:S04]  /*0530*/  @P0 FADD.FTZ R6, -R5, -RZ ;  /* 0x800000ff05060221 */ /* 0x000fc80000010100 */
[----:B------:R-:W-:-:S04]  /*0540*/  @P0 FFMA R6, R5, R6, R4 ;  /* 0x0000000605060223 */ /* 0x000fc80000000004 */
[----:B------:R-:W-:-:S04]  /*0550*/  @P0 FFMA R6, R6, R7, R5 ;  /* 0x0000000706060223 */ /* 0x000fc80000000005 */
[----:B------:R-:W-:-:S07]  /*0560*/  @P0 FMUL.FTZ R3, R6, 2.3283064365386962891e-10 ;  /* 0x2f80000006030820 */ /* 0x000fce0000410000 */
.L_x_7:
[----:B------:R-:W-:Y:S02]  /*0570*/  HFMA2 R5, -RZ, RZ, 0, 0 ;  /* 0x00000000ff057431 */ /* 0x000fe400000001ff */
[----:B------:R-:W-:-:S04]  /*0580*/  IMAD.MOV.U32 R4, RZ, RZ, R8 ;  /* 0x000000ffff047224 */ /* 0x000fc800078e0008 */
[----:B------:R-:W-:Y:S05]  /*0590*/  RET.REL.NODEC R4 `(_Z14findPrimesCUDAPb) ;  /* 0xfffffff804987950 */ /* 0x000fea0003c3ffff */
.L_x_8:
[----:B------:R-:W-:-:S00]  /*05a0*/  BRA `(.L_x_8) ;  /* 0xfffffffc00fc7947 */ /* 0x000fc0000383ffff */
[----:B------:R-:W-:-:S00]  /*05b0*/  NOP ;  /* 0x0000000000007918 */ /* 0x000fc00000000000 */
        /* <DEDUP_REMOVED lines=12> */
.L_x_9:


//--------------------- .nv.shared.reserved.0     --------------------------
	.section	.nv.shared.reserved.0,"aw",@nobits
	.weak		__nv_reservedSMEM_offset_0_alias
	.size		__nv_reservedSMEM_offset_0_alias, 0, 64
	.other		__nv_reservedSMEM_offset_0_alias,@"STO_CUDA_RESERVED_SHARED STV_DEFAULT"
__nv_reservedSMEM_offset_0_alias:
	.zero		0
	.zero		64


//--------------------- .nv.constant0._Z14findPrimesCUDAPb --------------------------
	.section	.nv.constant0._Z14findPrimesCUDAPb,"a",@progbits
	.sectionflags	@""
	.align	4
.nv.constant0._Z14findPrimesCUDAPb:
	.zero		904


//--------------------- SYMBOLS --------------------------

	.type		.nv.reservedSmem.offset0,@object
	.size		.nv.reservedSmem.offset0,0x4
